	.headerflags	@"EF_CUDA_TEXMODE_UNIFIED EF_CUDA_64BIT_ADDRESS EF_CUDA_ACCELERATORS EF_CUDA_SM90 EF_CUDA_VIRTUAL_SM(EF_CUDA_SM90)"
	.elftype	@"ET_EXEC"


//--------------------- .nv.info                  --------------------------
	.section	.nv.info,"",@"SHT_CUDA_INFO"
	.align	4


	//----- nvinfo : EIATTR_REGCOUNT
	.align		4
        /*0000*/ 	.byte	0x04, 0x2f
        /*0002*/ 	.short	(.L_3 - .L_2)
	.align		4
.L_2:
        /*0004*/ 	.word	index@(triton_poi_fused__native_batch_norm_legit_no_training_leaky_relu_68)
        /*0008*/ 	.word	0x00000030


	//----- nvinfo : EIATTR_MIN_STACK_SIZE
	.align		4
.L_3:
        /*000c*/ 	.byte	0x04, 0x12
        /*000e*/ 	.short	(.L_5 - .L_4)
	.align		4
.L_4:
        /*0010*/ 	.word	index@(triton_poi_fused__native_batch_norm_legit_no_training_leaky_relu_68)
        /*0014*/ 	.word	0x00000000


	//----- nvinfo : EIATTR_FRAME_SIZE
	.align		4
.L_5:
        /*0018*/ 	.byte	0x04, 0x11
        /*001a*/ 	.short	(.L_7 - .L_6)
	.align		4
.L_6:
        /*001c*/ 	.word	index@(triton_poi_fused__native_batch_norm_legit_no_training_leaky_relu_68)
        /*0020*/ 	.word	0x00000000


	//----- nvinfo : EIATTR_MIN_STACK_SIZE
	.align		4
.L_7:
        /*0024*/ 	.byte	0x04, 0x12
        /*0026*/ 	.short	(.L_9 - .L_8)
	.align		4
.L_8:
        /*0028*/ 	.word	index@(triton_poi_fused__native_batch_norm_legit_no_training_leaky_relu_68)
        /*002c*/ 	.word	0x00000000
.L_9:


//--------------------- .nv.info.triton_poi_fused__native_batch_norm_legit_no_training_leaky_relu_68 --------------------------
	.section	.nv.info.triton_poi_fused__native_batch_norm_legit_no_training_leaky_relu_68,"",@"SHT_CUDA_INFO"
	.sectionflags	@""
	.align	4


	//----- nvinfo : EIATTR_CUDA_API_VERSION
	.align		4
        /*0000*/ 	.byte	0x04, 0x37
        /*0002*/ 	.short	(.L_11 - .L_10)
.L_10:
        /*0004*/ 	.word	0x0000007c


	//----- nvinfo : EIATTR_KPARAM_INFO
	.align		4
.L_11:
        /*0008*/ 	.byte	0x04, 0x17
        /*000a*/ 	.short	(.L_13 - .L_12)
.L_12:
        /*000c*/ 	.word	0x00000000
        /*0010*/ 	.short	0x0006
        /*0012*/ 	.short	0x0030
        /*0014*/ 	.byte	0x00, 0xf0, 0x11, 0x00


	//----- nvinfo : EIATTR_KPARAM_INFO
	.align		4
.L_13:
        /*0018*/ 	.byte	0x04, 0x17
        /*001a*/ 	.short	(.L_15 - .L_14)
.L_14:
        /*001c*/ 	.word	0x00000000
        /*0020*/ 	.short	0x0005
        /*0022*/ 	.short	0x0028
        /*0024*/ 	.byte	0x00, 0xf4, 0x21, 0x00


	//----- nvinfo : EIATTR_KPARAM_INFO
	.align		4
.L_15:
        /*0028*/ 	.byte	0x04, 0x17
        /*002a*/ 	.short	(.L_17 - .L_16)
.L_16:
        /*002c*/ 	.word	0x00000000
        /*0030*/ 	.short	0x0004
        /*0032*/ 	.short	0x0020
        /*0034*/ 	.byte	0x00, 0xf4, 0x21, 0x00


	//----- nvinfo : EIATTR_KPARAM_INFO
	.align		4
.L_17:
        /*0038*/ 	.byte	0x04, 0x17
        /*003a*/ 	.short	(.L_19 - .L_18)
.L_18:
        /*003c*/ 	.word	0x00000000
        /*0040*/ 	.short	0x0003
        /*0042*/ 	.short	0x0018
        /*0044*/ 	.byte	0x00, 0xf4, 0x21, 0x00


	//----- nvinfo : EIATTR_KPARAM_INFO
	.align		4
.L_19:
        /*0048*/ 	.byte	0x04, 0x17
        /*004a*/ 	.short	(.L_21 - .L_20)
.L_20:
        /*004c*/ 	.word	0x00000000
        /*0050*/ 	.short	0x0002
        /*0052*/ 	.short	0x0010
        /*0054*/ 	.byte	0x00, 0xf4, 0x21, 0x00


	//----- nvinfo : EIATTR_KPARAM_INFO
	.align		4
.L_21:
        /*0058*/ 	.byte	0x04, 0x17
        /*005a*/ 	.short	(.L_23 - .L_22)
.L_22:
        /*005c*/ 	.word	0x00000000
        /*0060*/ 	.short	0x0001
        /*0062*/ 	.short	0x0008
        /*0064*/ 	.byte	0x00, 0xf4, 0x21, 0x00


	//----- nvinfo : EIATTR_KPARAM_INFO
	.align		4
.L_23:
        /*0068*/ 	.byte	0x04, 0x17
        /*006a*/ 	.short	(.L_25 - .L_24)
.L_24:
        /*006c*/ 	.word	0x00000000
        /*0070*/ 	.short	0x0000
        /*0072*/ 	.short	0x0000
        /*0074*/ 	.byte	0x00, 0xf4, 0x21, 0x00


	//----- nvinfo : EIATTR_SPARSE_MMA_MASK
	.align		4
.L_25:
        /*0078*/ 	.byte	0x03, 0x50
        /*007a*/ 	.short	0x0000


	//----- nvinfo : EIATTR_MAXREG_COUNT
	.align		4
        /*007c*/ 	.byte	0x03, 0x1b
        /*007e*/ 	.short	0x00ff


	//----- nvinfo : EIATTR_EXIT_INSTR_OFFSETS
	.align		4
        /*0080*/ 	.byte	0x04, 0x1c
        /*0082*/ 	.short	(.L_27 - .L_26)


	//   ....[0]....
.L_26:
        /*0084*/ 	.word	0x00001240


	//   ....[1]....
        /*0088*/ 	.word	0x00001260


	//----- nvinfo : EIATTR_REQNTID
	.align		4
.L_27:
        /*008c*/ 	.byte	0x04, 0x10
        /*008e*/ 	.short	(.L_29 - .L_28)
.L_28:
        /*0090*/ 	.word	0x00000080
        /*0094*/ 	.word	0x00000001
        /*0098*/ 	.word	0x00000001


	//----- nvinfo : EIATTR_CBANK_PARAM_SIZE
	.align		4
.L_29:
        /*009c*/ 	.byte	0x03, 0x19
        /*009e*/ 	.short	0x0034


	//----- nvinfo : EIATTR_PARAM_CBANK
	.align		4
        /*00a0*/ 	.byte	0x04, 0x0a
        /*00a2*/ 	.short	(.L_31 - .L_30)
	.align		4
.L_30:
        /*00a4*/ 	.word	index@(.nv.constant0.triton_poi_fused__native_batch_norm_legit_no_training_leaky_relu_68)
        /*00a8*/ 	.short	0x0210
        /*00aa*/ 	.short	0x0034


	//----- nvinfo : EIATTR_SW_WAR
	.align		4
.L_31:
        /*00ac*/ 	.byte	0x04, 0x36
        /*00ae*/ 	.short	(.L_33 - .L_32)
.L_32:
        /*00b0*/ 	.word	0x00000008
.L_33:


//--------------------- .nv.callgraph             --------------------------
	.section	.nv.callgraph,"",@"SHT_CUDA_CALLGRAPH"
	.align	4
	.sectionentsize	8
	.align		4
        /*0000*/ 	.word	0x00000000
	.align		4
        /*0004*/ 	.word	0xffffffff
	.align		4
        /*0008*/ 	.word	0x00000000
	.align		4
        /*000c*/ 	.word	0xfffffffe
	.align		4
        /*0010*/ 	.word	0x00000000
	.align		4
        /*0014*/ 	.word	0xfffffffd
	.align		4
        /*0018*/ 	.word	0x00000000
	.align		4
        /*001c*/ 	.word	0xfffffffc


//--------------------- .nv.constant4             --------------------------
	.section	.nv.constant4,"a",@progbits
	.align	8
	.align		8
.nv.constant4:
        /*0000*/ 	.dword	_$_str
	.align		8
        /*0008*/ 	.dword	_$_str_$_2


//--------------------- .text.triton_poi_fused__native_batch_norm_legit_no_training_leaky_relu_68 --------------------------
	.section	.text.triton_poi_fused__native_batch_norm_legit_no_training_leaky_relu_68,"ax",@progbits
	.align	128
        .global         triton_poi_fused__native_batch_norm_legit_no_training_leaky_relu_68
        .type           triton_poi_fused__native_batch_norm_legit_no_training_leaky_relu_68,@function
        .size           triton_poi_fused__native_batch_norm_legit_no_training_leaky_relu_68,(.L_x_1 - triton_poi_fused__native_batch_norm_legit_no_training_leaky_relu_68)
        .other          triton_poi_fused__native_batch_norm_legit_no_training_leaky_relu_68,@"STO_CUDA_ENTRY STV_DEFAULT"
triton_poi_fused__native_batch_norm_legit_no_training_leaky_relu_68:
.text.triton_poi_fused__native_batch_norm_legit_no_training_leaky_relu_68:
[----:B------:R-:W0:Y:S01]  /*0000*/  LDC R1, c[0x0][0x28] ;  /* 0x00000a00ff017b82 */ /* 0x000e220000000800 */
[----:B------:R-:W1:Y:S01]  /*0010*/  S2R R0, SR_TID.X ;  /* 0x0000000000007919 */ /* 0x000e620000002100 */
[----:B------:R-:W-:Y:S01]  /*0020*/  CS2R R18, SRZ ;  /* 0x0000000000127805 */ /* 0x000fe2000001ff00 */
[----:B------:R-:W-:Y:S01]  /*0030*/  ULDC.64 UR4, c[0x0][0x208] ;  /* 0x0000820000047ab9 */ /* 0x000fe20000000a00 */
[----:B------:R-:W2:Y:S01]  /*0040*/  S2R R3, SR_CTAID.X ;  /* 0x0000000000037919 */ /* 0x000ea20000002500 */
[----:B-1----:R-:W-:-:S04]  /*0050*/  SHF.L.U32 R0, R0, 0x2, RZ ;  /* 0x0000000200007819 */ /* 0x002fc800000006ff */
[----:B------:R-:W-:-:S04]  /*0060*/  LOP3.LUT R0, R0, 0x1fc, RZ, 0xc0, !PT ;  /* 0x000001fc00007812 */ /* 0x000fc800078ec0ff */
[----:B--2---:R-:W-:-:S04]  /*0070*/  LEA R0, R3, R0, 0xa ;  /* 0x0000000003007211 */ /* 0x004fc800078e50ff */
[----:B------:R-:W-:Y:S01]  /*0080*/  IADD3 R2, R0, 0x1, RZ ;  /* 0x0000000100027810 */ /* 0x000fe20007ffe0ff */
[C---:B------:R-:W-:Y:S01]  /*0090*/  IMAD.HI R4, R0.reuse, 0x5397829d, RZ ;  /* 0x5397829d00047827 */ /* 0x040fe200078e02ff */
[----:B------:R-:W-:Y:S02]  /*00a0*/  IADD3 R3, R0, 0x2, RZ ;  /* 0x0000000200037810 */ /* 0x000fe40007ffe0ff */
[----:B------:R-:W-:Y:S01]  /*00b0*/  ISETP.GE.AND P1, PT, R0, 0x18800, PT ;  /* 0x000188000000780c */ /* 0x000fe20003f26270 */
[----:B------:R-:W-:Y:S01]  /*00c0*/  IMAD.HI R6, R2, 0x5397829d, RZ ;  /* 0x5397829d02067827 */ /* 0x000fe200078e02ff */
[----:B------:R-:W-:Y:S02]  /*00d0*/  SHF.R.U32.HI R5, RZ, 0x1f, R4 ;  /* 0x0000001fff057819 */ /* 0x000fe40000011604 */
[----:B------:R-:W-:Y:S02]  /*00e0*/  CS2R R38, SRZ ;  /* 0x0000000000267805 */ /* 0x000fe4000001ff00 */
[----:B------:R-:W-:Y:S01]  /*00f0*/  IADD3 R12, R0, 0x200, RZ ;  /* 0x00000200000c7810 */ /* 0x000fe20007ffe0ff */
[----:B------:R-:W-:Y:S01]  /*0100*/  IMAD.HI R8, R3, 0x5397829d, RZ ;  /* 0x5397829d03087827 */ /* 0x000fe200078e02ff */
[----:B------:R-:W-:Y:S01]  /*0110*/  SHF.R.U32.HI R7, RZ, 0x1f, R6 ;  /* 0x0000001fff077819 */ /* 0x000fe20000011606 */
[----:B------:R-:W1:Y:S01]  /*0120*/  LDC.64 R2, c[0x0][0x228] ;  /* 0x00008a00ff027b82 */ /* 0x000e620000000a00 */
[----:B------:R-:W-:-:S02]  /*0130*/  LEA.HI.SX32 R5, R4, R5, 0x1c ;  /* 0x0000000504057211 */ /* 0x000fc400078fe2ff */
[----:B------:R-:W-:Y:S02]  /*0140*/  IADD3 R4, R0, 0x3, RZ ;  /* 0x0000000300047810 */ /* 0x000fe40007ffe0ff */
[----:B------:R-:W-:Y:S02]  /*0150*/  SHF.R.U32.HI R9, RZ, 0x1f, R8 ;  /* 0x0000001fff097819 */ /* 0x000fe40000011608 */
[----:B------:R-:W-:Y:S01]  /*0160*/  LEA.HI.SX32 R7, R6, R7, 0x1c ;  /* 0x0000000706077211 */ /* 0x000fe200078fe2ff */
[----:B------:R-:W-:Y:S01]  /*0170*/  IMAD.HI R4, R4, 0x5397829d, RZ ;  /* 0x5397829d04047827 */ /* 0x000fe200078e02ff */
[----:B------:R-:W-:Y:S02]  /*0180*/  SHF.R.S32.HI R6, RZ, 0x1f, R5 ;  /* 0x0000001fff067819 */ /* 0x000fe40000011405 */
[----:B------:R-:W-:Y:S02]  /*0190*/  LEA.HI.SX32 R9, R8, R9, 0x1c ;  /* 0x0000000908097211 */ /* 0x000fe400078fe2ff */
[----:B------:R-:W-:-:S02]  /*01a0*/  SHF.R.S32.HI R8, RZ, 0x1f, R7 ;  /* 0x0000001fff087819 */ /* 0x000fc40000011407 */
[----:B------:R-:W-:Y:S02]  /*01b0*/  LEA.HI R6, R6, R5, RZ, 0x9 ;  /* 0x0000000506067211 */ /* 0x000fe400078f48ff */
[----:B------:R-:W-:Y:S02]  /*01c0*/  LEA.HI R8, R8, R7, RZ, 0x9 ;  /* 0x0000000708087211 */ /* 0x000fe400078f48ff */
[----:B------:R-:W-:Y:S02]  /*01d0*/  SHF.R.U32.HI R11, RZ, 0x1f, R4 ;  /* 0x0000001fff0b7819 */ /* 0x000fe40000011604 */
[----:B------:R-:W-:Y:S02]  /*01e0*/  LOP3.LUT R6, R6, 0xfffffe00, RZ, 0xc0, !PT ;  /* 0xfffffe0006067812 */ /* 0x000fe400078ec0ff */
[----:B------:R-:W-:Y:S02]  /*01f0*/  LOP3.LUT R8, R8, 0xfffffe00, RZ, 0xc0, !PT ;  /* 0xfffffe0008087812 */ /* 0x000fe400078ec0ff */
[----:B------:R-:W-:-:S02]  /*0200*/  LEA.HI.SX32 R11, R4, R11, 0x1c ;  /* 0x0000000b040b7211 */ /* 0x000fc400078fe2ff */
[----:B------:R-:W-:Y:S02]  /*0210*/  IADD3 R20, R5, -R6, RZ ;  /* 0x8000000605147210 */ /* 0x000fe40007ffe0ff */
[----:B------:R-:W-:Y:S02]  /*0220*/  IADD3 R22, R7, -R8, RZ ;  /* 0x8000000807167210 */ /* 0x000fe40007ffe0ff */
[----:B------:R-:W-:Y:S01]  /*0230*/  SHF.R.S32.HI R6, RZ, 0x1f, R11 ;  /* 0x0000001fff067819 */ /* 0x000fe2000001140b */
[----:B-1----:R-:W-:Y:S01]  /*0240*/  IMAD.WIDE R4, R20, 0x4, R2 ;  /* 0x0000000414047825 */ /* 0x002fe200078e0202 */
[----:B------:R-:W-:Y:S02]  /*0250*/  SHF.R.S32.HI R10, RZ, 0x1f, R9 ;  /* 0x0000001fff0a7819 */ /* 0x000fe40000011409 */
[----:B------:R-:W-:Y:S01]  /*0260*/  LEA.HI R8, R6, R11, RZ, 0x9 ;  /* 0x0000000b06087211 */ /* 0x000fe200078f48ff */
[----:B------:R-:W-:Y:S01]  /*0270*/  IMAD.WIDE R6, R22, 0x4, R2 ;  /* 0x0000000416067825 */ /* 0x000fe200078e0202 */
[----:B------:R-:W-:Y:S01]  /*0280*/  LEA.HI R10, R10, R9, RZ, 0x9 ;  /* 0x000000090a0a7211 */ /* 0x000fe200078f48ff */
[----:B------:R1:W2:Y:S01]  /*0290*/  @!P1 LDG.E.EL R18, desc[UR4][R4.64] ;  /* 0x0000000404129981 */ /* 0x0002a2000c2e1900 */
[----:B------:R-:W-:-:S02]  /*02a0*/  LOP3.LUT R14, R8, 0xfffffe00, RZ, 0xc0, !PT ;  /* 0xfffffe00080e7812 */ /* 0x000fc400078ec0ff */
[----:B------:R-:W-:Y:S01]  /*02b0*/  LOP3.LUT R10, R10, 0xfffffe00, RZ, 0xc0, !PT ;  /* 0xfffffe000a0a7812 */ /* 0x000fe200078ec0ff */
[----:B------:R3:W4:Y:S01]  /*02c0*/  @!P1 LDG.E.EL R39, desc[UR4][R6.64] ;  /* 0x0000000406279981 */ /* 0x000722000c2e1900 */
[----:B------:R-:W-:Y:S02]  /*02d0*/  IADD3 R14, R11, -R14, RZ ;  /* 0x8000000e0b0e7210 */ /* 0x000fe40007ffe0ff */
[----:B------:R-:W-:Y:S01]  /*02e0*/  IADD3 R15, R9, -R10, RZ ;  /* 0x8000000a090f7210 */ /* 0x000fe20007ffe0ff */
[----:B------:R-:W-:Y:S01]  /*02f0*/  IMAD.HI R10, R12, 0x5397829d, RZ ;  /* 0x5397829d0c0a7827 */ /* 0x000fe200078e02ff */
[----:B------:R-:W-:Y:S02]  /*0300*/  CS2R R40, SRZ ;  /* 0x0000000000287805 */ /* 0x000fe4000001ff00 */
[----:B------:R-:W-:Y:S01]  /*0310*/  CS2R R34, SRZ ;  /* 0x0000000000227805 */ /* 0x000fe2000001ff00 */
[----:B------:R-:W-:Y:S01]  /*0320*/  IMAD.WIDE R8, R15, 0x4, R2 ;  /* 0x000000040f087825 */ /* 0x000fe200078e0202 */
[----:B------:R-:W-:-:S03]  /*0330*/  SHF.R.U32.HI R13, RZ, 0x1f, R10 ;  /* 0x0000001fff0d7819 */ /* 0x000fc6000001160a */
[----:B-1----:R-:W-:Y:S01]  /*0340*/  IMAD.WIDE R4, R14, 0x4, R2 ;  /* 0x000000040e047825 */ /* 0x002fe200078e0202 */
[----:B------:R-:W-:Y:S01]  /*0350*/  ISETP.GE.AND P0, PT, R12, 0x18800, PT ;  /* 0x000188000c00780c */ /* 0x000fe20003f06270 */
[----:B------:R1:W5:Y:S01]  /*0360*/  @!P1 LDG.E.EL R41, desc[UR4][R8.64] ;  /* 0x0000000408299981 */ /* 0x000362000c2e1900 */
[----:B------:R-:W-:Y:S02]  /*0370*/  LEA.HI.SX32 R17, R10, R13, 0x1c ;  /* 0x0000000d0a117211 */ /* 0x000fe400078fe2ff */
[----:B------:R-:W-:Y:S01]  /*0380*/  IADD3 R12, R0, 0x201, RZ ;  /* 0x00000201000c7810 */ /* 0x000fe20007ffe0ff */
[----:B------:R1:W5:Y:S01]  /*0390*/  @!P1 LDG.E.EL R34, desc[UR4][R4.64] ;  /* 0x0000000404229981 */ /* 0x000362000c2e1900 */
[----:B------:R-:W-:Y:S01]  /*03a0*/  IADD3 R13, R0, 0x202, RZ ;  /* 0x00000202000d7810 */ /* 0x000fe20007ffe0ff */
[----:B------:R-:W1:Y:S01]  /*03b0*/  LDC.64 R10, c[0x0][0x220] ;  /* 0x00008800ff0a7b82 */ /* 0x000e620000000a00 */
[----:B---3--:R-:W-:Y:S01]  /*03c0*/  SHF.R.S32.HI R6, RZ, 0x1f, R17 ;  /* 0x0000001fff067819 */ /* 0x008fe20000011411 */
[----:B------:R-:W-:-:S04]  /*03d0*/  IMAD.HI R12, R12, 0x5397829d, RZ ;  /* 0x5397829d0c0c7827 */ /* 0x000fc800078e02ff */
[----:B------:R-:W-:Y:S01]  /*03e0*/  IMAD.HI R13, R13, 0x5397829d, RZ ;  /* 0x5397829d0d0d7827 */ /* 0x000fe200078e02ff */
[----:B------:R-:W-:Y:S02]  /*03f0*/  IADD3 R16, R0, 0x203, RZ ;  /* 0x0000020300107810 */ /* 0x000fe40007ffe0ff */
[----:B-1----:R-:W-:Y:S02]  /*0400*/  LEA.HI R8, R6, R17, RZ, 0x9 ;  /* 0x0000001106087211 */ /* 0x002fe400078f48ff */
[----:B------:R-:W-:Y:S02]  /*0410*/  SHF.R.U32.HI R7, RZ, 0x1f, R12 ;  /* 0x0000001fff077819 */ /* 0x000fe4000001160c */
[----:B------:R-:W-:Y:S01]  /*0420*/  SHF.R.U32.HI R6, RZ, 0x1f, R13 ;  /* 0x0000001fff067819 */ /* 0x000fe2000001160d */
[----:B------:R-:W-:Y:S01]  /*0430*/  IMAD.HI R16, R16, 0x5397829d, RZ ;  /* 0x5397829d10107827 */ /* 0x000fe200078e02ff */
[----:B------:R-:W-:Y:S02]  /*0440*/  LEA.HI.SX32 R7, R12, R7, 0x1c ;  /* 0x000000070c077211 */ /* 0x000fe400078fe2ff */
[----:B------:R-:W-:-:S02]  /*0450*/  LEA.HI.SX32 R6, R13, R6, 0x1c ;  /* 0x000000060d067211 */ /* 0x000fc400078fe2ff */
[----:B------:R-:W-:Y:S02]  /*0460*/  SHF.R.S32.HI R12, RZ, 0x1f, R7 ;  /* 0x0000001fff0c7819 */ /* 0x000fe40000011407 */
[----:B0-----:R-:W-:Y:S02]  /*0470*/  SHF.R.S32.HI R5, RZ, 0x1f, R6 ;  /* 0x0000001fff057819 */ /* 0x001fe40000011406 */
[----:B------:R-:W-:Y:S02]  /*0480*/  SHF.R.U32.HI R9, RZ, 0x1f, R16 ;  /* 0x0000001fff097819 */ /* 0x000fe40000011610 */
[----:B------:R-:W-:Y:S02]  /*0490*/  LOP3.LUT R8, R8, 0xfffffe00, RZ, 0xc0, !PT ;  /* 0xfffffe0008087812 */ /* 0x000fe400078ec0ff */
[----:B------:R-:W-:Y:S02]  /*04a0*/  LEA.HI R12, R12, R7, RZ, 0x9 ;  /* 0x000000070c0c7211 */ /* 0x000fe400078f48ff */
[----:B------:R-:W-:Y:S01]  /*04b0*/  LEA.HI R5, R5, R6, RZ, 0x9 ;  /* 0x0000000605057211 */ /* 0x000fe200078f48ff */
[----:B------:R-:W-:Y:S01]  /*04c0*/  HFMA2.MMA R36, -RZ, RZ, 0, 0 ;  /* 0x00000000ff247435 */ /* 0x000fe200000001ff */
[----:B------:R-:W-:-:S02]  /*04d0*/  LEA.HI.SX32 R9, R16, R9, 0x1c ;  /* 0x0000000910097211 */ /* 0x000fc400078fe2ff */
[----:B------:R-:W-:Y:S02]  /*04e0*/  IADD3 R8, R17, -R8, RZ ;  /* 0x8000000811087210 */ /* 0x000fe40007ffe0ff */
[----:B------:R-:W-:Y:S02]  /*04f0*/  LOP3.LUT R12, R12, 0xfffffe00, RZ, 0xc0, !PT ;  /* 0xfffffe000c0c7812 */ /* 0x000fe400078ec0ff */
[----:B------:R-:W-:Y:S02]  /*0500*/  LOP3.LUT R13, R5, 0xfffffe00, RZ, 0xc0, !PT ;  /* 0xfffffe00050d7812 */ /* 0x000fe400078ec0ff */
[----:B------:R-:W-:Y:S01]  /*0510*/  SHF.R.S32.HI R4, RZ, 0x1f, R9 ;  /* 0x0000001fff047819 */ /* 0x000fe20000011409 */
[----:B------:R-:W-:Y:S01]  /*0520*/  IMAD.WIDE R44, R8, 0x4, R2 ;  /* 0x00000004082c7825 */ /* 0x000fe200078e0202 */
[----:B------:R-:W-:Y:S02]  /*0530*/  IADD3 R43, R7, -R12, RZ ;  /* 0x8000000c072b7210 */ /* 0x000fe40007ffe0ff */
[----:B------:R-:W-:-:S02]  /*0540*/  CS2R R24, SRZ ;  /* 0x0000000000187805 */ /* 0x000fc4000001ff00 */
[----:B------:R-:W-:Y:S01]  /*0550*/  IADD3 R42, R6, -R13, RZ ;  /* 0x8000000d062a7210 */ /* 0x000fe20007ffe0ff */
[--C-:B------:R-:W-:Y:S01]  /*0560*/  IMAD.WIDE R6, R8, 0x4, R10.reuse ;  /* 0x0000000408067825 */ /* 0x100fe200078e020a */
[----:B------:R-:W-:Y:S01]  /*0570*/  LEA.HI R4, R4, R9, RZ, 0x9 ;  /* 0x0000000904047211 */ /* 0x000fe200078f48ff */
[----:B------:R-:W3:Y:S01]  /*0580*/  @!P0 LDG.E.EL R36, desc[UR4][R44.64] ;  /* 0x000000042c248981 */ /* 0x000ee2000c2e1900 */
[----:B------:R-:W0:Y:S02]  /*0590*/  LDC.64 R12, c[0x0][0x230] ;  /* 0x00008c00ff0c7b82 */ /* 0x000e240000000a00 */
[----:B------:R-:W-:Y:S01]  /*05a0*/  LOP3.LUT R16, R4, 0xfffffe00, RZ, 0xc0, !PT ;  /* 0xfffffe0004107812 */ /* 0x000fe200078ec0ff */
[----:B------:R-:W-:Y:S01]  /*05b0*/  IMAD.WIDE R4, R20, 0x4, R10 ;  /* 0x0000000414047825 */ /* 0x000fe200078e020a */
[----:B------:R1:W3:Y:S01]  /*05c0*/  @!P0 LDG.E.EL R25, desc[UR4][R6.64] ;  /* 0x0000000406198981 */ /* 0x0002e2000c2e1900 */
[----:B------:R-:W-:Y:S02]  /*05d0*/  CS2R R30, SRZ ;  /* 0x00000000001e7805 */ /* 0x000fe4000001ff00 */
[----:B------:R-:W-:Y:S01]  /*05e0*/  IADD3 R37, R9, -R16, RZ ;  /* 0x8000001009257210 */ /* 0x000fe20007ffe0ff */
[----:B------:R1:W3:Y:S02]  /*05f0*/  @!P1 LDG.E.EL R19, desc[UR4][R4.64] ;  /* 0x0000000404139981 */ /* 0x0002e4000c2e1900 */
[----:B-1----:R-:W-:Y:S01]  /*0600*/  IMAD.WIDE R6, R43, 0x4, R2 ;  /* 0x000000042b067825 */ /* 0x002fe200078e0202 */
[----:B------:R-:W-:-:S03]  /*0610*/  MOV R23, RZ ;  /* 0x000000ff00177202 */ /* 0x000fc60000000f00 */
[--C-:B------:R-:W-:Y:S01]  /*0620*/  IMAD.WIDE R4, R43, 0x4, R10.reuse ;  /* 0x000000042b047825 */ /* 0x100fe200078e020a */
[----:B------:R-:W3:Y:S03]  /*0630*/  @!P0 LDG.E.EL R38, desc[UR4][R6.64] ;  /* 0x0000000406268981 */ /* 0x000ee6000c2e1900 */
[----:B------:R-:W-:Y:S01]  /*0640*/  IMAD.WIDE R16, R14, 0x4, R10 ;  /* 0x000000040e107825 */ /* 0x000fe200078e020a */
[----:B------:R1:W3:Y:S04]  /*0650*/  @!P0 LDG.E.EL R31, desc[UR4][R4.64] ;  /* 0x00000004041f8981 */ /* 0x0002e8000c2e1900 */
[----:B------:R1:W3:Y:S01]  /*0660*/  @!P1 LDG.E.EL R23, desc[UR4][R16.64] ;  /* 0x0000000410179981 */ /* 0x0002e2000c2e1900 */
[----:B------:R-:W-:Y:S01]  /*0670*/  CS2R R28, SRZ ;  /* 0x00000000001c7805 */ /* 0x000fe2000001ff00 */
[----:B-1----:R-:W-:-:S04]  /*0680*/  IMAD.WIDE R4, R42, 0x4, R2 ;  /* 0x000000042a047825 */ /* 0x002fc800078e0202 */
[----:B------:R-:W-:Y:S01]  /*0690*/  IMAD.WIDE R2, R37, 0x4, R2 ;  /* 0x0000000425027825 */ /* 0x000fe200078e0202 */
[----:B------:R-:W3:Y:S03]  /*06a0*/  @!P0 LDG.E.EL R40, desc[UR4][R4.64] ;  /* 0x0000000404288981 */ /* 0x000ee6000c2e1900 */
[--C-:B------:R-:W-:Y:S01]  /*06b0*/  IMAD.WIDE R16, R42, 0x4, R10.reuse ;  /* 0x000000042a107825 */ /* 0x100fe200078e020a */
[----:B------:R-:W3:Y:S03]  /*06c0*/  @!P0 LDG.E.EL R35, desc[UR4][R2.64] ;  /* 0x0000000402238981 */ /* 0x000ee6000c2e1900 */
[C-C-:B------:R-:W-:Y:S01]  /*06d0*/  IMAD.WIDE R32, R22.reuse, 0x4, R10.reuse ;  /* 0x0000000416207825 */ /* 0x140fe200078e020a */
[----:B------:R1:W3:Y:S03]  /*06e0*/  @!P0 LDG.E.EL R24, desc[UR4][R16.64] ;  /* 0x0000000410188981 */ /* 0x0002e6000c2e1900 */
[--C-:B------:R-:W-:Y:S01]  /*06f0*/  IMAD.WIDE R26, R15, 0x4, R10.reuse ;  /* 0x000000040f1a7825 */ /* 0x100fe200078e020a */
[----:B------:R-:W-:Y:S01]  /*0700*/  HFMA2.MMA R9, -RZ, RZ, 0, 0 ;  /* 0x00000000ff097435 */ /* 0x000fe200000001ff */
[----:B------:R-:W-:Y:S01]  /*0710*/  MOV R21, RZ ;  /* 0x000000ff00157202 */ /* 0x000fe20000000f00 */
[----:B------:R-:W3:Y:S01]  /*0720*/  @!P1 LDG.E.EL R30, desc[UR4][R32.64] ;  /* 0x00000004201e9981 */ /* 0x000ee2000c2e1900 */
[----:B------:R-:W-:Y:S01]  /*0730*/  IMAD.WIDE R10, R37, 0x4, R10 ;  /* 0x00000004250a7825 */ /* 0x000fe200078e020a */
[----:B-1----:R-:W1:Y:S03]  /*0740*/  LDC.64 R16, c[0x0][0x238] ;  /* 0x00008e00ff107b82 */ /* 0x002e660000000a00 */
[--C-:B0-----:R-:W-:Y:S01]  /*0750*/  IMAD.WIDE R2, R15, 0x4, R12.reuse ;  /* 0x000000040f027825 */ /* 0x101fe200078e020c */
[----:B------:R0:W3:Y:S03]  /*0760*/  @!P0 LDG.E.EL R29, desc[UR4][R10.64] ;  /* 0x000000040a1d8981 */ /* 0x0000e6000c2e1900 */
[--C-:B------:R-:W-:Y:S01]  /*0770*/  IMAD.WIDE R4, R22, 0x4, R12.reuse ;  /* 0x0000000416047825 */ /* 0x100fe200078e020c */
[----:B------:R0:W3:Y:S03]  /*0780*/  @!P1 LDG.E.EL R21, desc[UR4][R2.64] ;  /* 0x0000000402159981 */ /* 0x0000e6000c2e1900 */
[----:B------:R-:W-:Y:S01]  /*0790*/  IMAD.WIDE R6, R20, 0x4, R12 ;  /* 0x0000000414067825 */ /* 0x000fe200078e020c */
[----:B------:R-:W3:Y:S01]  /*07a0*/  @!P1 LDG.E.EL R28, desc[UR4][R26.64] ;  /* 0x000000041a1c9981 */ /* 0x000ee2000c2e1900 */
[----:B0-----:R-:W-:-:S02]  /*07b0*/  CS2R R10, SRZ ;  /* 0x00000000000a7805 */ /* 0x001fc4000001ff00 */
[----:B------:R-:W-:Y:S01]  /*07c0*/  CS2R R32, SRZ ;  /* 0x0000000000207805 */ /* 0x000fe2000001ff00 */
[----:B------:R0:W3:Y:S01]  /*07d0*/  @!P1 LDG.E.EL R9, desc[UR4][R6.64] ;  /* 0x0000000406099981 */ /* 0x0000e2000c2e1900 */
[----:B------:R-:W-:-:S03]  /*07e0*/  CS2R R2, SRZ ;  /* 0x0000000000027805 */ /* 0x000fc6000001ff00 */
[----:B------:R0:W3:Y:S02]  /*07f0*/  @!P1 LDG.E.EL R11, desc[UR4][R4.64] ;  /* 0x00000004040b9981 */ /* 0x0000e4000c2e1900 */
[----:B0-----:R-:W-:-:S04]  /*0800*/  IMAD.WIDE R6, R14, 0x4, R12 ;  /* 0x000000040e067825 */ /* 0x001fc800078e020c */
[--C-:B------:R-:W-:Y:S01]  /*0810*/  IMAD.WIDE R4, R8, 0x4, R12.reuse ;  /* 0x0000000408047825 */ /* 0x100fe200078e020c */
[----:B------:R0:W3:Y:S04]  /*0820*/  @!P1 LDG.E.EL R32, desc[UR4][R6.64] ;  /* 0x0000000406209981 */ /* 0x0000e8000c2e1900 */
[----:B------:R1:W3:Y:S01]  /*0830*/  @!P0 LDG.E.EL R2, desc[UR4][R4.64] ;  /* 0x0000000404028981 */ /* 0x0002e2000c2e1900 */
[----:B------:R-:W-:-:S04]  /*0840*/  IMAD.WIDE R26, R43, 0x4, R12 ;  /* 0x000000042b1a7825 */ /* 0x000fc800078e020c */
[--C-:B0-----:R-:W-:Y:S01]  /*0850*/  IMAD.WIDE R6, R42, 0x4, R12.reuse ;  /* 0x000000042a067825 */ /* 0x101fe200078e020c */
[----:B------:R0:W3:Y:S01]  /*0860*/  @!P0 LDG.E.EL R3, desc[UR4][R26.64] ;  /* 0x000000041a038981 */ /* 0x0000e2000c2e1900 */
[----:B-1----:R-:W-:Y:S02]  /*0870*/  CS2R R4, SRZ ;  /* 0x0000000000047805 */ /* 0x002fe4000001ff00 */
[----:B------:R-:W-:-:S04]  /*0880*/  IMAD.WIDE R12, R37, 0x4, R12 ;  /* 0x00000004250c7825 */ /* 0x000fc800078e020c */
[----:B------:R1:W3:Y:S01]  /*0890*/  @!P0 LDG.E.EL R4, desc[UR4][R6.64] ;  /* 0x0000000406048981 */ /* 0x0002e2000c2e1900 */
[----:B0-----:R-:W0:Y:S03]  /*08a0*/  LDC.64 R26, c[0x0][0x218] ;  /* 0x00008600ff1a7b82 */ /* 0x001e260000000a00 */
[----:B------:R1:W3:Y:S02]  /*08b0*/  @!P0 LDG.E.EL R5, desc[UR4][R12.64] ;  /* 0x000000040c058981 */ /* 0x0002e4000c2e1900 */
[----:B-1----:R-:W-:Y:S01]  /*08c0*/  IMAD.WIDE R6, R20, 0x4, R16 ;  /* 0x0000000414067825 */ /* 0x002fe200078e0210 */
[----:B------:R-:W-:-:S03]  /*08d0*/  HFMA2.MMA R20, -RZ, RZ, 0, 0 ;  /* 0x00000000ff147435 */ /* 0x000fc600000001ff */
[----:B------:R-:W-:Y:S01]  /*08e0*/  IMAD.WIDE R12, R22, 0x4, R16 ;  /* 0x00000004160c7825 */ /* 0x000fe200078e0210 */
[----:B------:R1:W3:Y:S01]  /*08f0*/  @!P1 LDG.E.EL R10, desc[UR4][R6.64] ;  /* 0x00000004060a9981 */ /* 0x0002e2000c2e1900 */
[----:B------:R-:W-:-:S05]  /*0900*/  MOV R22, RZ ;  /* 0x000000ff00167202 */ /* 0x000fca0000000f00 */
[----:B------:R1:W3:Y:S02]  /*0910*/  @!P1 LDG.E.EL R20, desc[UR4][R12.64] ;  /* 0x000000040c149981 */ /* 0x0002e4000c2e1900 */
[----:B-1----:R-:W-:-:S05]  /*0920*/  IMAD.WIDE R6, R15, 0x4, R16 ;  /* 0x000000040f067825 */ /* 0x002fca00078e0210 */
[----:B------:R1:W3:Y:S01]  /*0930*/  @!P1 LDG.E.EL R22, desc[UR4][R6.64] ;  /* 0x0000000406169981 */ /* 0x0002e2000c2e1900 */
[----:B------:R-:W-:-:S04]  /*0940*/  IMAD.WIDE R14, R14, 0x4, R16 ;  /* 0x000000040e0e7825 */ /* 0x000fc800078e0210 */
[----:B------:R-:W-:Y:S01]  /*0950*/  IMAD.WIDE R12, R8, 0x4, R16 ;  /* 0x00000004080c7825 */ /* 0x000fe200078e0210 */
[----:B------:R-:W-:Y:S01]  /*0960*/  HFMA2.MMA R8, -RZ, RZ, 0, 0 ;  /* 0x00000000ff087435 */ /* 0x000fe200000001ff */
[----:B------:R0:W3:Y:S01]  /*0970*/  @!P1 LDG.E.EL R33, desc[UR4][R14.64] ;  /* 0x000000040e219981 */ /* 0x0000e2000c2e1900 */
[----:B-1----:R-:W-:-:S06]  /*0980*/  CS2R R6, SRZ ;  /* 0x0000000000067805 */ /* 0x002fcc000001ff00 */
[----:B------:R1:W3:Y:S01]  /*0990*/  @!P0 LDG.E.EL R6, desc[UR4][R12.64] ;  /* 0x000000040c068981 */ /* 0x0002e2000c2e1900 */
[----:B0-----:R-:W-:-:S05]  /*09a0*/  IMAD.WIDE R14, R43, 0x4, R16 ;  /* 0x000000042b0e7825 */ /* 0x001fca00078e0210 */
[----:B------:R0:W3:Y:S01]  /*09b0*/  @!P0 LDG.E.EL R7, desc[UR4][R14.64] ;  /* 0x000000040e078981 */ /* 0x0000e2000c2e1900 */
[----:B-1----:R-:W-:-:S05]  /*09c0*/  IMAD.WIDE R12, R42, 0x4, R16 ;  /* 0x000000042a0c7825 */ /* 0x002fca00078e0210 */
[----:B------:R1:W3:Y:S01]  /*09d0*/  @!P0 LDG.E.EL R8, desc[UR4][R12.64] ;  /* 0x000000040c088981 */ /* 0x0002e2000c2e1900 */
[----:B0-----:R-:W-:Y:S01]  /*09e0*/  CS2R R14, SRZ ;  /* 0x00000000000e7805 */ /* 0x001fe2000001ff00 */
[----:B------:R-:W-:Y:S01]  /*09f0*/  IMAD.WIDE R26, R0, 0x4, R26 ;  /* 0x00000004001a7825 */ /* 0x000fe200078e021a */
[----:B-1----:R-:W-:-:S06]  /*0a00*/  CS2R R12, SRZ ;  /* 0x00000000000c7805 */ /* 0x002fcc000001ff00 */
[----:B------:R-:W3:Y:S01]  /*0a10*/  @!P1 LDG.E.128 R12, desc[UR4][R26.64] ;  /* 0x000000041a0c9981 */ /* 0x000ee2000c1e1d00 */
[----:B------:R-:W-:Y:S01]  /*0a20*/  IMAD.WIDE R16, R37, 0x4, R16 ;  /* 0x0000000425107825 */ /* 0x000fe200078e0210 */
[----:B------:R-:W-:-:S06]  /*0a30*/  MOV R37, RZ ;  /* 0x000000ff00257202 */ /* 0x000fcc0000000f00 */
[----:B------:R0:W3:Y:S02]  /*0a40*/  @!P0 LDG.E.EL R37, desc[UR4][R16.64] ;  /* 0x0000000410258981 */ /* 0x0000e4000c2e1900 */
[----:B0-----:R-:W-:Y:S01]  /*0a50*/  HFMA2.MMA R16, -RZ, RZ, 1.625, 0 ;  /* 0x3e800000ff107435 */ /* 0x001fe200000001ff */
[----:B--2---:R-:W-:Y:S01]  /*0a60*/  FADD R18, R18, 9.9999997473787516356e-06 ;  /* 0x3727c5ac12127421 */ /* 0x004fe20000000000 */
[----:B----4-:R-:W-:-:S05]  /*0a70*/  FADD R39, R39, 9.9999997473787516356e-06 ;  /* 0x3727c5ac27277421 */ /* 0x010fca0000000000 */
[----:B------:R-:W0:Y:S08]  /*0a80*/  MUFU.SQRT R18, R18 ;  /* 0x0000001200127308 */ /* 0x000e300000002000 */
[----:B------:R-:W1:Y:S01]  /*0a90*/  MUFU.SQRT R39, R39 ;  /* 0x0000002700277308 */ /* 0x000e620000002000 */
[----:B-----5:R-:W-:Y:S01]  /*0aa0*/  FADD R41, R41, 9.9999997473787516356e-06 ;  /* 0x3727c5ac29297421 */ /* 0x020fe20000000000 */
[----:B------:R-:W-:Y:S01]  /*0ab0*/  FADD R34, R34, 9.9999997473787516356e-06 ;  /* 0x3727c5ac22227421 */ /* 0x000fe20000000000 */
[----:B0-----:R-:W-:-:S05]  /*0ac0*/  FSETP.GT.AND P3, PT, R18, 8.50705917302346158658e+37, PT ;  /* 0x7e8000001200780b */ /* 0x001fca0003f64000 */
[----:B------:R-:W0:Y:S01]  /*0ad0*/  MUFU.SQRT R41, R41 ;  /* 0x0000002900297308 */ /* 0x000e220000002000 */
[----:B------:R-:W-:Y:S02]  /*0ae0*/  FSETP.GEU.AND P6, PT, R18, 1.175494350822287508e-38, PT ;  /* 0x008000001200780b */ /* 0x000fe40003fce000 */
[C---:B-1----:R-:W-:Y:S02]  /*0af0*/  FSETP.GT.AND P5, PT, R39.reuse, 8.50705917302346158658e+37, PT ;  /* 0x7e8000002700780b */ /* 0x042fe40003fa4000 */
[----:B------:R-:W-:-:S03]  /*0b00*/  FSETP.GEU.AND P2, PT, R39, 1.175494350822287508e-38, PT ;  /* 0x008000002700780b */ /* 0x000fc60003f4e000 */
[----:B------:R-:W1:Y:S01]  /*0b10*/  MUFU.SQRT R34, R34 ;  /* 0x0000002200227308 */ /* 0x000e620000002000 */
[----:B------:R-:W-:Y:S01]  /*0b20*/  FSEL R43, R16, 1, P3 ;  /* 0x3f800000102b7808 */ /* 0x000fe20001800000 */
[----:B------:R-:W-:-:S04]  /*0b30*/  @P3 FMUL R18, R18, 0.25 ;  /* 0x3e80000012123820 */ /* 0x000fc80000400000 */
[----:B------:R-:W-:Y:S02]  /*0b40*/  @!P6 FMUL R43, R43, 16777216 ;  /* 0x4b8000002b2be820 */ /* 0x000fe40000400000 */
[----:B------:R-:W-:Y:S01]  /*0b50*/  @P5 FMUL R39, R39, 0.25 ;  /* 0x3e80000027275820 */ /* 0x000fe20000400000 */
[----:B------:R-:W-:Y:S01]  /*0b60*/  @!P6 FMUL R18, R18, 16777216 ;  /* 0x4b8000001212e820 */ /* 0x000fe20000400000 */
[----:B0-----:R-:W-:Y:S02]  /*0b70*/  FSETP.GT.AND P4, PT, R41, 8.50705917302346158658e+37, PT ;  /* 0x7e8000002900780b */ /* 0x001fe40003f84000 */
[----:B------:R-:W-:Y:S01]  /*0b80*/  @!P2 FMUL R39, R39, 16777216 ;  /* 0x4b8000002727a820 */ /* 0x000fe20000400000 */
[----:B-1----:R-:W-:Y:S02]  /*0b90*/  FSETP.GT.AND P6, PT, R34, 8.50705917302346158658e+37, PT ;  /* 0x7e8000002200780b */ /* 0x002fe40003fc4000 */
[----:B------:R-:W-:Y:S01]  /*0ba0*/  FSEL R42, R16, 1, P5 ;  /* 0x3f800000102a7808 */ /* 0x000fe20002800000 */
[----:B------:R-:W0:Y:S01]  /*0bb0*/  MUFU.RCP R18, R18 ;  /* 0x0000001200127308 */ /* 0x000e220000001000 */
[----:B------:R-:W-:-:S02]  /*0bc0*/  FSETP.GEU.AND P3, PT, R41, 1.175494350822287508e-38, PT ;  /* 0x008000002900780b */ /* 0x000fc40003f6e000 */
[----:B------:R-:W-:-:S05]  /*0bd0*/  FSETP.GEU.AND P5, PT, R34, 1.175494350822287508e-38, PT ;  /* 0x008000002200780b */ /* 0x000fca0003fae000 */
[----:B------:R-:W1:Y:S01]  /*0be0*/  MUFU.RCP R39, R39 ;  /* 0x0000002700277308 */ /* 0x000e620000001000 */
[----:B------:R-:W-:Y:S01]  /*0bf0*/  @P4 FMUL R41, R41, 0.25 ;  /* 0x3e80000029294820 */ /* 0x000fe20000400000 */
[----:B------:R-:W-:Y:S01]  /*0c00*/  @P6 FMUL R34, R34, 0.25 ;  /* 0x3e80000022226820 */ /* 0x000fe20000400000 */
[----:B------:R-:W-:-:S03]  /*0c10*/  @!P2 FMUL R42, R42, 16777216 ;  /* 0x4b8000002a2aa820 */ /* 0x000fc60000400000 */
[----:B------:R-:W-:Y:S02]  /*0c20*/  @!P3 FMUL R41, R41, 16777216 ;  /* 0x4b8000002929b820 */ /* 0x000fe40000400000 */
[----:B------:R-:W-:Y:S01]  /*0c30*/  @!P5 FMUL R34, R34, 16777216 ;  /* 0x4b8000002222d820 */ /* 0x000fe20000400000 */
[----:B---3--:R-:W-:Y:S01]  /*0c40*/  FADD R17, R36, 9.9999997473787516356e-06 ;  /* 0x3727c5ac24117421 */ /* 0x008fe20000000000 */
[----:B0-----:R-:W-:Y:S01]  /*0c50*/  FMUL R36, R18, R43 ;  /* 0x0000002b12247220 */ /* 0x001fe20000400000 */
[----:B-1----:R-:W-:-:S04]  /*0c60*/  FMUL R39, R39, R42 ;  /* 0x0000002a27277220 */ /* 0x002fc80000400000 */
[----:B------:R-:W0:Y:S01]  /*0c70*/  MUFU.SQRT R17, R17 ;  /* 0x0000001100117308 */ /* 0x000e220000002000 */
[----:B------:R-:W-:-:S07]  /*0c80*/  FSEL R43, R16, 1, P6 ;  /* 0x3f800000102b7808 */ /* 0x000fce0003000000 */
[----:B------:R-:W1:Y:S01]  /*0c90*/  MUFU.RCP R42, R34 ;  /* 0x00000022002a7308 */ /* 0x000e620000001000 */
[----:B------:R-:W-:-:S07]  /*0ca0*/  FADD R18, R38, 9.9999997473787516356e-06 ;  /* 0x3727c5ac26127421 */ /* 0x000fce0000000000 */
[----:B------:R-:W2:Y:S01]  /*0cb0*/  MUFU.RCP R41, R41 ;  /* 0x0000002900297308 */ /* 0x000ea20000001000 */
[----:B------:R-:W-:Y:S01]  /*0cc0*/  FSEL R44, R16, 1, P4 ;  /* 0x3f800000102c7808 */ /* 0x000fe20002000000 */
[----:B------:R-:W-:-:S06]  /*0cd0*/  @!P5 FMUL R43, R43, 16777216 ;  /* 0x4b8000002b2bd820 */ /* 0x000fcc0000400000 */
[----:B------:R-:W3:Y:S01]  /*0ce0*/  MUFU.SQRT R18, R18 ;  /* 0x0000001200127308 */ /* 0x000ee20000002000 */
[----:B------:R-:W-:Y:S01]  /*0cf0*/  @!P3 FMUL R44, R44, 16777216 ;  /* 0x4b8000002c2cb820 */ /* 0x000fe20000400000 */
[C---:B0-----:R-:W-:Y:S01]  /*0d00*/  FSETP.GT.AND P3, PT, R17.reuse, 8.50705917302346158658e+37, PT ;  /* 0x7e8000001100780b */ /* 0x041fe20003f64000 */
[----:B-1----:R-:W-:Y:S01]  /*0d10*/  FMUL R42, R42, R43 ;  /* 0x0000002b2a2a7220 */ /* 0x002fe20000400000 */
[----:B------:R-:W-:Y:S01]  /*0d20*/  FSETP.GEU.AND P6, PT, R17, 1.175494350822287508e-38, PT ;  /* 0x008000001100780b */ /* 0x000fe20003fce000 */
[----:B------:R-:W-:Y:S01]  /*0d30*/  FADD R40, R40, 9.9999997473787516356e-06 ;  /* 0x3727c5ac28287421 */ /* 0x000fe20000000000 */
[----:B------:R-:W-:Y:S01]  /*0d40*/  FADD R35, R35, 9.9999997473787516356e-06 ;  /* 0x3727c5ac23237421 */ /* 0x000fe20000000000 */
[----:B--2---:R-:W-:-:S03]  /*0d50*/  FMUL R38, R41, R44 ;  /* 0x0000002c29267220 */ /* 0x004fc60000400000 */
[----:B------:R-:W0:Y:S01]  /*0d60*/  MUFU.SQRT R43, R35 ;  /* 0x00000023002b7308 */ /* 0x000e220000002000 */
[----:B---3--:R-:W-:-:S07]  /*0d70*/  FSETP.GT.AND P5, PT, R18, 8.50705917302346158658e+37, PT ;  /* 0x7e8000001200780b */ /* 0x008fce0003fa4000 */
[----:B------:R-:W1:Y:S01]  /*0d80*/  MUFU.SQRT R41, R40 ;  /* 0x0000002800297308 */ /* 0x000e620000002000 */
[----:B------:R-:W-:Y:S01]  /*0d90*/  FSEL R34, R16, 1, P3 ;  /* 0x3f80000010227808 */ /* 0x000fe20001800000 */
[----:B------:R-:W-:Y:S01]  /*0da0*/  @P3 FMUL R17, R17, 0.25 ;  /* 0x3e80000011113820 */ /* 0x000fe20000400000 */
[----:B------:R-:W-:-:S03]  /*0db0*/  FSETP.GEU.AND P2, PT, R18, 1.175494350822287508e-38, PT ;  /* 0x008000001200780b */ /* 0x000fc60003f4e000 */
[----:B------:R-:W-:Y:S01]  /*0dc0*/  @!P6 FMUL R17, R17, 16777216 ;  /* 0x4b8000001111e820 */ /* 0x000fe20000400000 */
[----:B------:R-:W-:Y:S01]  /*0dd0*/  @!P6 FMUL R34, R34, 16777216 ;  /* 0x4b8000002222e820 */ /* 0x000fe20000400000 */
[C---:B0-----:R-:W-:Y:S01]  /*0de0*/  FSETP.GT.AND P6, PT, R43.reuse, 8.50705917302346158658e+37, PT ;  /* 0x7e8000002b00780b */ /* 0x041fe20003fc4000 */
[----:B------:R-:W-:Y:S01]  /*0df0*/  @P5 FMUL R18, R18, 0.25 ;  /* 0x3e80000012125820 */ /* 0x000fe20000400000 */
[----:B------:R-:W-:Y:S02]  /*0e00*/  FSEL R35, R16, 1, P5 ;  /* 0x3f80000010237808 */ /* 0x000fe40002800000 */
[----:B------:R-:W-:Y:S02]  /*0e10*/  FSETP.GEU.AND P5, PT, R43, 1.175494350822287508e-38, PT ;  /* 0x008000002b00780b */ /* 0x000fe40003fae000 */
[C---:B-1----:R-:W-:Y:S02]  /*0e20*/  FSETP.GT.AND P4, PT, R41.reuse, 8.50705917302346158658e+37, PT ;  /* 0x7e8000002900780b */ /* 0x042fe40003f84000 */
[----:B------:R-:W-:Y:S01]  /*0e30*/  FSETP.GEU.AND P3, PT, R41, 1.175494350822287508e-38, PT ;  /* 0x008000002900780b */ /* 0x000fe20003f6e000 */
[----:B------:R-:W0:Y:S04]  /*0e40*/  MUFU.RCP R17, R17 ;  /* 0x0000001100117308 */ /* 0x000e280000001000 */
[----:B------:R-:W-:Y:S01]  /*0e50*/  @P6 FMUL R43, R43, 0.25 ;  /* 0x3e8000002b2b6820 */ /* 0x000fe20000400000 */
[----:B------:R-:W-:-:S03]  /*0e60*/  @!P2 FMUL R18, R18, 16777216 ;  /* 0x4b8000001212a820 */ /* 0x000fc60000400000 */
[----:B------:R-:W-:Y:S02]  /*0e70*/  @!P5 FMUL R43, R43, 16777216 ;  /* 0x4b8000002b2bd820 */ /* 0x000fe40000400000 */
[----:B------:R-:W-:-:S04]  /*0e80*/  @P4 FMUL R41, R41, 0.25 ;  /* 0x3e80000029294820 */ /* 0x000fc80000400000 */
[----:B------:R-:W-:Y:S01]  /*0e90*/  @!P3 FMUL R41, R41, 16777216 ;  /* 0x4b8000002929b820 */ /* 0x000fe20000400000 */
[----:B------:R-:W1:Y:S01]  /*0ea0*/  MUFU.RCP R18, R18 ;  /* 0x0000001200127308 */ /* 0x000e620000001000 */
[----:B0-----:R-:W-:Y:S01]  /*0eb0*/  FMUL R34, R17, R34 ;  /* 0x0000002211227220 */ /* 0x001fe20000400000 */
[----:B------:R-:W-:-:S06]  /*0ec0*/  FSEL R17, R16, 1, P4 ;  /* 0x3f80000010117808 */ /* 0x000fcc0002000000 */
[----:B------:R-:W0:Y:S01]  /*0ed0*/  MUFU.RCP R40, R41 ;  /* 0x0000002900287308 */ /* 0x000e220000001000 */
[----:B------:R-:W-:-:S07]  /*0ee0*/  FSEL R16, R16, 1, P6 ;  /* 0x3f80000010107808 */ /* 0x000fce0003000000 */
[----:B------:R-:W2:Y:S01]  /*0ef0*/  MUFU.RCP R43, R43 ;  /* 0x0000002b002b7308 */ /* 0x000ea20000001000 */
[----:B------:R-:W-:Y:S01]  /*0f00*/  @!P2 FMUL R35, R35, 16777216 ;  /* 0x4b8000002323a820 */ /* 0x000fe20000400000 */
[----:B------:R-:W-:Y:S01]  /*0f10*/  @!P3 FMUL R17, R17, 16777216 ;  /* 0x4b8000001111b820 */ /* 0x000fe20000400000 */
[----:B------:R-:W-:Y:S02]  /*0f20*/  @!P5 FMUL R16, R16, 16777216 ;  /* 0x4b8000001010d820 */ /* 0x000fe40000400000 */
[----:B-1----:R-:W-:Y:S01]  /*0f30*/  FMUL R35, R18, R35 ;  /* 0x0000002312237220 */ /* 0x002fe20000400000 */
[----:B0-----:R-:W-:Y:S01]  /*0f40*/  FMUL R40, R40, R17 ;  /* 0x0000001128287220 */ /* 0x001fe20000400000 */
[----:B--2---:R-:W-:Y:S01]  /*0f50*/  FMUL R41, R43, R16 ;  /* 0x000000102b297220 */ /* 0x004fe20000400000 */
[----:B------:R-:W-:Y:S01]  /*0f60*/  CS2R R16, SRZ ;  /* 0x0000000000107805 */ /* 0x000fe2000001ff00 */
[----:B------:R-:W-:Y:S01]  /*0f70*/  FADD R45, -R19, R12 ;  /* 0x0000000c132d7221 */ /* 0x000fe20000000100 */
[----:B------:R-:W-:-:S06]  /*0f80*/  CS2R R18, SRZ ;  /* 0x0000000000127805 */ /* 0x000fcc000001ff00 */
[----:B------:R-:W2:Y:S01]  /*0f90*/  @!P0 LDG.E.128 R16, desc[UR4][R26.64+0x800] ;  /* 0x000800041a108981 */ /* 0x000ea2000c1e1d00 */
[----:B------:R-:W-:Y:S01]  /*0fa0*/  FADD R43, -R23, R15 ;  /* 0x0000000f172b7221 */ /* 0x000fe20000000100 */
[----:B------:R-:W-:Y:S01]  /*0fb0*/  FADD R15, -R28, R14 ;  /* 0x0000000e1c0f7221 */ /* 0x000fe20000000100 */
[----:B------:R-:W-:Y:S02]  /*0fc0*/  FADD R30, -R30, R13 ;  /* 0x0000000d1e1e7221 */ /* 0x000fe40000000100 */
[----:B------:R-:W-:Y:S01]  /*0fd0*/  FMUL R42, R42, R43 ;  /* 0x0000002b2a2a7220 */ /* 0x000fe20000400000 */
[----:B------:R-:W-:Y:S01]  /*0fe0*/  FMUL R13, R38, R15 ;  /* 0x0000000f260d7220 */ /* 0x000fe20000400000 */
[----:B------:R-:W-:Y:S02]  /*0ff0*/  FMUL R39, R39, R30 ;  /* 0x0000001e27277220 */ /* 0x000fe40000400000 */
[----:B------:R-:W-:Y:S01]  /*1000*/  FFMA R15, R42, R32, R33 ;  /* 0x000000202a0f7223 */ /* 0x000fe20000000021 */
[----:B------:R-:W-:Y:S01]  /*1010*/  FFMA R14, R13, R21, R22 ;  /* 0x000000150d0e7223 */ /* 0x000fe20000000016 */
[----:B------:R-:W-:Y:S01]  /*1020*/  FFMA R13, R39, R11, R20 ;  /* 0x0000000b270d7223 */ /* 0x000fe20000000014 */
[----:B------:R-:W-:-:S02]  /*1030*/  FMUL R23, R36, R45 ;  /* 0x0000002d24177220 */ /* 0x000fc40000400000 */
[----:B------:R-:W-:Y:S02]  /*1040*/  FSETP.GT.AND P5, PT, R15, RZ, PT ;  /* 0x000000ff0f00720b */ /* 0x000fe40003fa4000 */
[----:B------:R-:W-:Y:S02]  /*1050*/  FSETP.GT.AND P6, PT, R14, RZ, PT ;  /* 0x000000ff0e00720b */ /* 0x000fe40003fc4000 */
[----:B------:R-:W-:-:S09]  /*1060*/  FSETP.GT.AND P2, PT, R13, RZ, PT ;  /* 0x000000ff0d00720b */ /* 0x000fd20003f44000 */
[----:B------:R-:W-:Y:S02]  /*1070*/  @!P5 FMUL R15, R15, 0.20000000298023223877 ;  /* 0x3e4ccccd0f0fd820 */ /* 0x000fe40000400000 */
[----:B------:R-:W-:Y:S02]  /*1080*/  @!P6 FMUL R14, R14, 0.20000000298023223877 ;  /* 0x3e4ccccd0e0ee820 */ /* 0x000fe40000400000 */
[----:B------:R-:W-:Y:S01]  /*1090*/  @!P2 FMUL R13, R13, 0.20000000298023223877 ;  /* 0x3e4ccccd0d0da820 */ /* 0x000fe20000400000 */
[----:B--2---:R-:W-:Y:S01]  /*10a0*/  FADD R25, -R25, R16 ;  /* 0x0000001019197221 */ /* 0x004fe20000000100 */
[----:B------:R-:W-:Y:S01]  /*10b0*/  FADD R28, -R31, R17 ;  /* 0x000000111f1c7221 */ /* 0x000fe20000000100 */
[----:B------:R-:W-:Y:S01]  /*10c0*/  FADD R12, -R29, R19 ;  /* 0x000000131d0c7221 */ /* 0x000fe20000000100 */
[----:B------:R-:W0:Y:S01]  /*10d0*/  LDC.64 R16, c[0x0][0x210] ;  /* 0x00008400ff107b82 */ /* 0x000e220000000a00 */
[----:B------:R-:W-:Y:S02]  /*10e0*/  FADD R31, -R24, R18 ;  /* 0x00000012181f7221 */ /* 0x000fe40000000100 */
[----:B------:R-:W-:Y:S01]  /*10f0*/  FMUL R18, R41, R12 ;  /* 0x0000000c29127220 */ /* 0x000fe20000400000 */
[----:B------:R-:W-:Y:S01]  /*1100*/  FFMA R12, R23, R9, R10 ;  /* 0x00000009170c7223 */ /* 0x000fe2000000000a */
[----:B------:R-:W-:Y:S01]  /*1110*/  FMUL R31, R40, R31 ;  /* 0x0000001f281f7220 */ /* 0x000fe20000400000 */
[----:B------:R-:W-:Y:S01]  /*1120*/  FMUL R28, R35, R28 ;  /* 0x0000001c231c7220 */ /* 0x000fe20000400000 */
[----:B------:R-:W-:-:S02]  /*1130*/  FMUL R25, R34, R25 ;  /* 0x0000001922197220 */ /* 0x000fc40000400000 */
[----:B------:R-:W-:Y:S01]  /*1140*/  FSETP.GT.AND P3, PT, R12, RZ, PT ;  /* 0x000000ff0c00720b */ /* 0x000fe20003f64000 */
[----:B------:R-:W-:Y:S01]  /*1150*/  FFMA R10, R31, R4, R8 ;  /* 0x000000041f0a7223 */ /* 0x000fe20000000008 */
[----:B------:R-:W-:Y:S01]  /*1160*/  FFMA R11, R18, R5, R37 ;  /* 0x00000005120b7223 */ /* 0x000fe20000000025 */
[----:B------:R-:W-:Y:S01]  /*1170*/  FFMA R8, R25, R2, R6 ;  /* 0x0000000219087223 */ /* 0x000fe20000000006 */
[----:B------:R-:W-:Y:S02]  /*1180*/  FFMA R9, R28, R3, R7 ;  /* 0x000000031c097223 */ /* 0x000fe40000000007 */
[----:B------:R-:W-:Y:S02]  /*1190*/  FSETP.GT.AND P5, PT, R10, RZ, PT ;  /* 0x000000ff0a00720b */ /* 0x000fe40003fa4000 */
[----:B------:R-:W-:Y:S02]  /*11a0*/  FSETP.GT.AND P4, PT, R11, RZ, PT ;  /* 0x000000ff0b00720b */ /* 0x000fe40003f84000 */
[----:B------:R-:W-:-:S02]  /*11b0*/  FSETP.GT.AND P6, PT, R9, RZ, PT ;  /* 0x000000ff0900720b */ /* 0x000fc40003fc4000 */
[----:B------:R-:W-:Y:S01]  /*11c0*/  FSETP.GT.AND P2, PT, R8, RZ, PT ;  /* 0x000000ff0800720b */ /* 0x000fe20003f44000 */
[----:B------:R-:W-:Y:S01]  /*11d0*/  @!P3 FMUL R12, R12, 0.20000000298023223877 ;  /* 0x3e4ccccd0c0cb820 */ /* 0x000fe20000400000 */
[----:B0-----:R-:W-:-:S05]  /*11e0*/  IMAD.WIDE R16, R0, 0x4, R16 ;  /* 0x0000000400107825 */ /* 0x001fca00078e0210 */
[----:B------:R0:W-:Y:S02]  /*11f0*/  @!P1 STG.E.128 desc[UR4][R16.64], R12 ;  /* 0x0000000c10009986 */ /* 0x0001e4000c101d04 */
[----:B------:R-:W-:Y:S01]  /*1200*/  @!P4 FMUL R11, R11, 0.20000000298023223877 ;  /* 0x3e4ccccd0b0bc820 */ /* 0x000fe20000400000 */
[----:B------:R-:W-:Y:S01]  /*1210*/  @!P5 FMUL R10, R10, 0.20000000298023223877 ;  /* 0x3e4ccccd0a0ad820 */ /* 0x000fe20000400000 */
[----:B------:R-:W-:Y:S02]  /*1220*/  @!P6 FMUL R9, R9, 0.20000000298023223877 ;  /* 0x3e4ccccd0909e820 */ /* 0x000fe40000400000 */
[----:B------:R-:W-:Y:S01]  /*1230*/  @!P2 FMUL R8, R8, 0.20000000298023223877 ;  /* 0x3e4ccccd0808a820 */ /* 0x000fe20000400000 */
[----:B0-----:R-:W-:Y:S06]  /*1240*/  @P0 EXIT ;  /* 0x000000000000094d */ /* 0x001fec0003800000 */
[----:B------:R-:W-:Y:S01]  /*1250*/  STG.E.128 desc[UR4][R16.64+0x800], R8 ;  /* 0x0008000810007986 */ /* 0x000fe2000c101d04 */
[----:B------:R-:W-:Y:S05]  /*1260*/  EXIT ;  /* 0x000000000000794d */ /* 0x000fea0003800000 */
.L_x_0:
[----:B------:R-:W-:-:S00]  /*1270*/  BRA `(.L_x_0) ;  /* 0xfffffffc00fc7947 */ /* 0x000fc0000383ffff */
[----:B------:R-:W-:-:S00]  /*1280*/  NOP ;  /* 0x0000000000007918 */ /* 0x000fc00000000000 */
[----:B------:R-:W-:-:S00]  /*1290*/  NOP ;  /* 0x0000000000007918 */ /* 0x000fc00000000000 */
[----:B------:R-:W-:-:S00]  /*12a0*/  NOP ;  /* 0x0000000000007918 */ /* 0x000fc00000000000 */
[----:B------:R-:W-:-:S00]  /*12b0*/  NOP ;  /* 0x0000000000007918 */ /* 0x000fc00000000000 */
[----:B------:R-:W-:-:S00]  /*12c0*/  NOP ;  /* 0x0000000000007918 */ /* 0x000fc00000000000 */
[----:B------:R-:W-:-:S00]  /*12d0*/  NOP ;  /* 0x0000000000007918 */ /* 0x000fc00000000000 */
[----:B------:R-:W-:-:S00]  /*12e0*/  NOP ;  /* 0x0000000000007918 */ /* 0x000fc00000000000 */
[----:B------:R-:W-:-:S00]  /*12f0*/  NOP ;  /* 0x0000000000007918 */ /* 0x000fc00000000000 */
.L_x_1:


//--------------------- .nv.global.init           --------------------------
	.section	.nv.global.init,"aw",@progbits
.nv.global.init:
	.type		_$_str,@object
	.size		_$_str,(_$_str_$_2 - _$_str)
_$_str:
        /*0000*/ 	.byte	0x5f, 0x5f, 0x43, 0x55, 0x44, 0x41, 0x5f, 0x46, 0x54, 0x5a, 0x00
	.type		_$_str_$_2,@object
	.size		_$_str_$_2,(.L_1 - _$_str_$_2)
_$_str_$_2:
        /*000b*/ 	.byte	0x5f, 0x5f, 0x43, 0x55, 0x44, 0x41, 0x5f, 0x50, 0x52, 0x45, 0x43, 0x5f, 0x53, 0x51, 0x52, 0x54
        /*001b*/ 	.byte	0x00
.L_1:


//--------------------- .nv.constant0.triton_poi_fused__native_batch_norm_legit_no_training_leaky_relu_68 --------------------------
	.section	.nv.constant0.triton_poi_fused__native_batch_norm_legit_no_training_leaky_relu_68,"a",@progbits
	.sectionflags	@""
	.align	4
.nv.constant0.triton_poi_fused__native_batch_norm_legit_no_training_leaky_relu_68:
	.zero		580
